	.headerflags	@"EF_CUDA_TEXMODE_UNIFIED EF_CUDA_64BIT_ADDRESS EF_CUDA_SM86 EF_CUDA_VIRTUAL_SM(EF_CUDA_SM86)"
	.elftype	@"ET_EXEC"


//--------------------- .nv.info                  --------------------------
	.section	.nv.info,"",@"SHT_CUDA_INFO"
	.align	4


	//----- nvinfo : EIATTR_REGCOUNT
	.align		4
        /*0000*/ 	.byte	0x04, 0x2f
        /*0002*/ 	.short	(.L_3 - .L_2)
	.align		4
.L_2:
        /*0004*/ 	.word	index@(l2norm_fwd_kernel)
        /*0008*/ 	.word	0x0000003c


	//----- nvinfo : EIATTR_MAX_STACK_SIZE
	.align		4
.L_3:
        /*000c*/ 	.byte	0x04, 0x23
        /*000e*/ 	.short	(.L_5 - .L_4)
	.align		4
.L_4:
        /*0010*/ 	.word	index@(l2norm_fwd_kernel)
        /*0014*/ 	.word	0x00000000


	//----- nvinfo : EIATTR_MIN_STACK_SIZE
	.align		4
.L_5:
        /*0018*/ 	.byte	0x04, 0x12
        /*001a*/ 	.short	(.L_7 - .L_6)
	.align		4
.L_6:
        /*001c*/ 	.word	index@(l2norm_fwd_kernel)
        /*0020*/ 	.word	0x00000000


	//----- nvinfo : EIATTR_FRAME_SIZE
	.align		4
.L_7:
        /*0024*/ 	.byte	0x04, 0x11
        /*0026*/ 	.short	(.L_9 - .L_8)
	.align		4
.L_8:
        /*0028*/ 	.word	index@(l2norm_fwd_kernel)
        /*002c*/ 	.word	0x00000000
.L_9:


//--------------------- .nv.info.l2norm_fwd_kernel --------------------------
	.section	.nv.info.l2norm_fwd_kernel,"",@"SHT_CUDA_INFO"
	.align	4


	//----- nvinfo : EIATTR_CUDA_API_VERSION
	.align		4
        /*0000*/ 	.byte	0x04, 0x37
        /*0002*/ 	.short	(.L_11 - .L_10)
.L_10:
        /*0004*/ 	.word	0x0000007b


	//----- nvinfo : EIATTR_SW2861232_WAR
	.align		4
.L_11:
        /*0008*/ 	.byte	0x01, 0x35
	.zero		2


	//----- nvinfo : EIATTR_PARAM_CBANK
	.align		4
        /*000c*/ 	.byte	0x04, 0x0a
        /*000e*/ 	.short	(.L_13 - .L_12)
	.align		4
.L_12:
        /*0010*/ 	.word	index@(.nv.constant0.l2norm_fwd_kernel)
        /*0014*/ 	.short	0x0160
        /*0016*/ 	.short	0x001c


	//----- nvinfo : EIATTR_CBANK_PARAM_SIZE
	.align		4
.L_13:
        /*0018*/ 	.byte	0x03, 0x19
        /*001a*/ 	.short	0x001c


	//----- nvinfo : EIATTR_KPARAM_INFO
	.align		4
        /*001c*/ 	.byte	0x04, 0x17
        /*001e*/ 	.short	(.L_15 - .L_14)
.L_14:
        /*0020*/ 	.word	0x00000000
        /*0024*/ 	.short	0x0003
        /*0026*/ 	.short	0x0018
        /*0028*/ 	.byte	0x00, 0xf0, 0x11, 0x00


	//----- nvinfo : EIATTR_KPARAM_INFO
	.align		4
.L_15:
        /*002c*/ 	.byte	0x04, 0x17
        /*002e*/ 	.short	(.L_17 - .L_16)
.L_16:
        /*0030*/ 	.word	0x00000000
        /*0034*/ 	.short	0x0002
        /*0036*/ 	.short	0x0010
        /*0038*/ 	.byte	0x00, 0xf0, 0x21, 0x00


	//----- nvinfo : EIATTR_KPARAM_INFO
	.align		4
.L_17:
        /*003c*/ 	.byte	0x04, 0x17
        /*003e*/ 	.short	(.L_19 - .L_18)
.L_18:
        /*0040*/ 	.word	0x00000000
        /*0044*/ 	.short	0x0001
        /*0046*/ 	.short	0x0008
        /*0048*/ 	.byte	0x00, 0xf0, 0x21, 0x00


	//----- nvinfo : EIATTR_KPARAM_INFO
	.align		4
.L_19:
        /*004c*/ 	.byte	0x04, 0x17
        /*004e*/ 	.short	(.L_21 - .L_20)
.L_20:
        /*0050*/ 	.word	0x00000000
        /*0054*/ 	.short	0x0000
        /*0056*/ 	.short	0x0000
        /*0058*/ 	.byte	0x00, 0xf0, 0x21, 0x00


	//----- nvinfo : EIATTR_MAXREG_COUNT
	.align		4
.L_21:
        /*005c*/ 	.byte	0x03, 0x1b
        /*005e*/ 	.short	0x00ff


	//----- nvinfo : EIATTR_COOP_GROUP_MASK_REGIDS
	.align		4
        /*0060*/ 	.byte	0x04, 0x29
        /*0062*/ 	.short	(.L_23 - .L_22)


	//   ....[0]....
.L_22:
        /*0064*/ 	.word	0xffffffff


	//   ....[1]....
        /*0068*/ 	.word	0xffffffff


	//   ....[2]....
        /*006c*/ 	.word	0xffffffff


	//   ....[3]....
        /*0070*/ 	.word	0xffffffff


	//   ....[4]....
        /*0074*/ 	.word	0xffffffff


	//   ....[5]....
        /*0078*/ 	.word	0xffffffff


	//   ....[6]....
        /*007c*/ 	.word	0xffffffff


	//   ....[7]....
        /*0080*/ 	.word	0xffffffff


	//   ....[8]....
        /*0084*/ 	.word	0xffffffff


	//   ....[9]....
        /*0088*/ 	.word	0xffffffff


	//   ....[10]....
        /*008c*/ 	.word	0xffffffff


	//   ....[11]....
        /*0090*/ 	.word	0xffffffff


	//   ....[12]....
        /*0094*/ 	.word	0xffffffff


	//   ....[13]....
        /*0098*/ 	.word	0xffffffff


	//   ....[14]....
        /*009c*/ 	.word	0xffffffff


	//   ....[15]....
        /*00a0*/ 	.word	0xffffffff


	//----- nvinfo : EIATTR_COOP_GROUP_INSTR_OFFSETS
	.align		4
.L_23:
        /*00a4*/ 	.byte	0x04, 0x28
        /*00a6*/ 	.short	(.L_25 - .L_24)


	//   ....[0]....
.L_24:
        /*00a8*/ 	.word	0x000006c0


	//   ....[1]....
        /*00ac*/ 	.word	0x00000750


	//   ....[2]....
        /*00b0*/ 	.word	0x000007b0


	//   ....[3]....
        /*00b4*/ 	.word	0x000007f0


	//   ....[4]....
        /*00b8*/ 	.word	0x00000800


	//   ....[5]....
        /*00bc*/ 	.word	0x00000820


	//   ....[6]....
        /*00c0*/ 	.word	0x00000840


	//   ....[7]....
        /*00c4*/ 	.word	0x00000870


	//   ....[8]....
        /*00c8*/ 	.word	0x00000880


	//   ....[9]....
        /*00cc*/ 	.word	0x000008a0


	//   ....[10]....
        /*00d0*/ 	.word	0x000008c0


	//   ....[11]....
        /*00d4*/ 	.word	0x000008f0


	//   ....[12]....
        /*00d8*/ 	.word	0x00000900


	//   ....[13]....
        /*00dc*/ 	.word	0x00000930


	//   ....[14]....
        /*00e0*/ 	.word	0x00000950


	//   ....[15]....
        /*00e4*/ 	.word	0x00000980


	//----- nvinfo : EIATTR_EXIT_INSTR_OFFSETS
	.align		4
.L_25:
        /*00e8*/ 	.byte	0x04, 0x1c
        /*00ea*/ 	.short	(.L_27 - .L_26)


	//   ....[0]....
.L_26:
        /*00ec*/ 	.word	0x00001090


	//   ....[1]....
        /*00f0*/ 	.word	0x000010f0


	//----- nvinfo : EIATTR_MAX_THREADS
	.align		4
.L_27:
        /*00f4*/ 	.byte	0x04, 0x05
        /*00f6*/ 	.short	(.L_29 - .L_28)
.L_28:
        /*00f8*/ 	.word	0x00000040
        /*00fc*/ 	.word	0x00000001
        /*0100*/ 	.word	0x00000001
.L_29:


//--------------------- .nv.rel.action            --------------------------
	.section	.nv.rel.action,"",@"SHT_CUDA_RELOCINFO"
	.align	8
	.sectionentsize	8
        /*0000*/ 	.byte	0x73, 0x00, 0x00, 0x00, 0x00, 0x00, 0x00, 0x00, 0x00, 0x00, 0x00, 0x11, 0x25, 0x00, 0x05, 0x36


//--------------------- .nv.constant0.l2norm_fwd_kernel --------------------------
	.section	.nv.constant0.l2norm_fwd_kernel,"a",@progbits
	.align	4
.nv.constant0.l2norm_fwd_kernel:
	.zero		380


//--------------------- .text.l2norm_fwd_kernel   --------------------------
	.section	.text.l2norm_fwd_kernel,"ax",@progbits
	.sectionflags	@"SHF_BARRIERS=1"
	.sectioninfo	@"SHI_REGISTERS=60"
	.align	128
        .global         l2norm_fwd_kernel
        .type           l2norm_fwd_kernel,@function
        .size           l2norm_fwd_kernel,(.L_x_1 - l2norm_fwd_kernel)
        .other          l2norm_fwd_kernel,@"STO_CUDA_ENTRY STV_DEFAULT"
l2norm_fwd_kernel:
.text.l2norm_fwd_kernel:
[----:B------:R-:W-:-:S02]  /*0000*/  MOV R1, c[0x0][0x28] ;  /* 0x00000a0000017a02 */ /* 0x000fc40000000f00 */
[----:B------:R-:W0:Y:S01]  /*0010*/  S2R R0, SR_TID.X ;  /* 0x0000000000007919 */ /* 0x000e220000002100 */
[----:B------:R-:W-:Y:S01]  /*0020*/  CS2R R4, SRZ ;  /* 0x0000000000047805 */ /* 0x000fe2000001ff00 */
[----:B------:R-:W-:Y:S01]  /*0030*/  CS2R R6, SRZ ;  /* 0x0000000000067805 */ /* 0x000fe2000001ff00 */
[----:B------:R-:W-:Y:S01]  /*0040*/  ULDC.64 UR4, c[0x0][0x118] ;  /* 0x0000460000047ab9 */ /* 0x000fe20000000a00 */
[----:B------:R-:W1:Y:S01]  /*0050*/  S2R R21, SR_CTAID.X ;  /* 0x0000000000157919 */ /* 0x000e620000002500 */
[----:B0-----:R-:W-:Y:S02]  /*0060*/  SHF.R.U32.HI R28, RZ, 0x4, R0 ;  /* 0x00000004ff1c7819 */ /* 0x001fe40000011600 */
[----:B------:R-:W-:Y:S02]  /*0070*/  SHF.L.U32 R2, R0, 0x3, RZ ;  /* 0x0000000300027819 */ /* 0x000fe400000006ff */
[----:B-1----:R-:W-:Y:S02]  /*0080*/  SHF.L.U32 R21, R21, 0x4, RZ ;  /* 0x0000000415157819 */ /* 0x002fe400000006ff */
[----:B------:R-:W-:-:S02]  /*0090*/  SGXT.U32 R28, R28, 0x2 ;  /* 0x000000021c1c781a */ /* 0x000fc40000000000 */
[----:B------:R-:W-:Y:S02]  /*00a0*/  LOP3.LUT R16, R2, 0x78, RZ, 0xc0, !PT ;  /* 0x0000007802107812 */ /* 0x000fe400078ec0ff */
[----:B------:R-:W-:Y:S02]  /*00b0*/  LOP3.LUT R3, R21, R28, RZ, 0xfc, !PT ;  /* 0x0000001c15037212 */ /* 0x000fe400078efcff */
[----:B------:R-:W-:Y:S01]  /*00c0*/  SHF.R.S32.HI R2, RZ, 0x1f, R21 ;  /* 0x0000001fff027819 */ /* 0x000fe20000011415 */
[----:B------:R-:W-:Y:S01]  /*00d0*/  IMAD.WIDE.U32 R16, R16, 0x2, RZ ;  /* 0x0000000210107825 */ /* 0x000fe200078e00ff */
[C---:B------:R-:W-:Y:S02]  /*00e0*/  SHF.L.U32 R27, R3.reuse, 0x8, RZ ;  /* 0x00000008031b7819 */ /* 0x040fe400000006ff */
[C---:B------:R-:W-:Y:S02]  /*00f0*/  ISETP.GE.U32.AND P2, PT, R3.reuse, 0x1130, PT ;  /* 0x000011300300780c */ /* 0x040fe40003f46070 */
[----:B------:R-:W-:-:S02]  /*0100*/  SHF.L.U64.HI R3, R3, 0x8, R2 ;  /* 0x0000000803037819 */ /* 0x000fc40000010202 */
[----:B------:R-:W-:Y:S02]  /*0110*/  LOP3.LUT R27, R27, R16, RZ, 0xfc, !PT ;  /* 0x000000101b1b7212 */ /* 0x000fe400078efcff */
[----:B------:R-:W-:Y:S02]  /*0120*/  ISETP.GE.U32.AND.EX P2, PT, R2, RZ, PT, P2 ;  /* 0x000000ff0200720c */ /* 0x000fe40003f46120 */
[----:B------:R-:W-:Y:S02]  /*0130*/  LOP3.LUT R25, R21, 0x4, R28, 0xfe, !PT ;  /* 0x0000000415197812 */ /* 0x000fe400078efe1c */
[----:B------:R-:W-:Y:S02]  /*0140*/  LOP3.LUT R24, R3, R17, RZ, 0xfc, !PT ;  /* 0x0000001103187212 */ /* 0x000fe400078efcff */
[----:B------:R-:W-:Y:S02]  /*0150*/  IADD3 R12, P0, R27, c[0x0][0x160], RZ ;  /* 0x000058001b0c7a10 */ /* 0x000fe40007f1e0ff */
[----:B------:R-:W-:-:S02]  /*0160*/  SHF.L.U32 R3, R25, 0x8, RZ ;  /* 0x0000000819037819 */ /* 0x000fc400000006ff */
[----:B------:R-:W-:Y:S02]  /*0170*/  ISETP.GE.U32.AND P3, PT, R25, 0x1130, PT ;  /* 0x000011301900780c */ /* 0x000fe40003f66070 */
[----:B------:R-:W-:Y:S02]  /*0180*/  LOP3.LUT R15, R21, 0x8, R28, 0xfe, !PT ;  /* 0x00000008150f7812 */ /* 0x000fe400078efe1c */
[----:B------:R-:W-:Y:S02]  /*0190*/  IADD3.X R13, R24, c[0x0][0x164], RZ, P0, !PT ;  /* 0x00005900180d7a10 */ /* 0x000fe400007fe4ff */
[----:B------:R-:W-:Y:S02]  /*01a0*/  SHF.L.U64.HI R25, R25, 0x8, R2 ;  /* 0x0000000819197819 */ /* 0x000fe40000010202 */
[----:B------:R-:W-:Y:S01]  /*01b0*/  LOP3.LUT R26, R3, R16, RZ, 0xfc, !PT ;  /* 0x00000010031a7212 */ /* 0x000fe200078efcff */
[----:B------:R0:W2:Y:S01]  /*01c0*/  @!P2 LDG.E.128 R4, [R12.64] ;  /* 0x000000040c04a981 */ /* 0x0000a2000c1e1d00 */
[----:B------:R-:W-:Y:S01]  /*01d0*/  ISETP.GE.U32.AND.EX P3, PT, R2, RZ, PT, P3 ;  /* 0x000000ff0200720c */ /* 0x000fe20003f66130 */
[----:B------:R-:W-:Y:S01]  /*01e0*/  CS2R R8, SRZ ;  /* 0x0000000000087805 */ /* 0x000fe2000001ff00 */
[C---:B------:R-:W-:Y:S01]  /*01f0*/  ISETP.GE.U32.AND P1, PT, R15.reuse, 0x1130, PT ;  /* 0x000011300f00780c */ /* 0x040fe20003f26070 */
[----:B------:R-:W-:Y:S01]  /*0200*/  CS2R R10, SRZ ;  /* 0x00000000000a7805 */ /* 0x000fe2000001ff00 */
[----:B------:R-:W-:-:S02]  /*0210*/  SHF.L.U32 R3, R15, 0x8, RZ ;  /* 0x000000080f037819 */ /* 0x000fc400000006ff */
[----:B------:R-:W-:Y:S02]  /*0220*/  LOP3.LUT R25, R25, R17, RZ, 0xfc, !PT ;  /* 0x0000001119197212 */ /* 0x000fe400078efcff */
[----:B------:R-:W-:Y:S02]  /*0230*/  IADD3 R18, P0, R26, c[0x0][0x160], RZ ;  /* 0x000058001a127a10 */ /* 0x000fe40007f1e0ff */
[----:B0-----:R-:W-:Y:S02]  /*0240*/  SHF.L.U64.HI R13, R15, 0x8, R2 ;  /* 0x000000080f0d7819 */ /* 0x001fe40000010202 */
[----:B------:R-:W-:Y:S02]  /*0250*/  LOP3.LUT R20, R3, R16, RZ, 0xfc, !PT ;  /* 0x0000001003147212 */ /* 0x000fe400078efcff */
[----:B------:R-:W-:Y:S02]  /*0260*/  ISETP.GE.U32.AND.EX P1, PT, R2, RZ, PT, P1 ;  /* 0x000000ff0200720c */ /* 0x000fe40003f26110 */
[----:B------:R-:W-:-:S02]  /*0270*/  IADD3.X R19, R25, c[0x0][0x164], RZ, P0, !PT ;  /* 0x0000590019137a10 */ /* 0x000fc400007fe4ff */
[----:B------:R-:W-:Y:S02]  /*0280*/  LOP3.LUT R22, R13, R17, RZ, 0xfc, !PT ;  /* 0x000000110d167212 */ /* 0x000fe400078efcff */
[----:B------:R-:W-:Y:S01]  /*0290*/  IADD3 R30, P0, R20, c[0x0][0x160], RZ ;  /* 0x00005800141e7a10 */ /* 0x000fe20007f1e0ff */
[----:B------:R-:W-:Y:S01]  /*02a0*/  CS2R R12, SRZ ;  /* 0x00000000000c7805 */ /* 0x000fe2000001ff00 */
[----:B------:R-:W-:Y:S01]  /*02b0*/  LOP3.LUT R23, R21, 0xc, R28, 0xfe, !PT ;  /* 0x0000000c15177812 */ /* 0x000fe200078efe1c */
[----:B------:R-:W-:Y:S01]  /*02c0*/  CS2R R14, SRZ ;  /* 0x00000000000e7805 */ /* 0x000fe2000001ff00 */
[----:B------:R-:W-:Y:S01]  /*02d0*/  IADD3.X R31, R22, c[0x0][0x164], RZ, P0, !PT ;  /* 0x00005900161f7a10 */ /* 0x000fe200007fe4ff */
[----:B------:R0:W3:Y:S01]  /*02e0*/  @!P3 LDG.E.128 R8, [R18.64] ;  /* 0x000000041208b981 */ /* 0x0000e2000c1e1d00 */
[C---:B------:R-:W-:Y:S02]  /*02f0*/  ISETP.GE.U32.AND P0, PT, R23.reuse, 0x1130, PT ;  /* 0x000011301700780c */ /* 0x040fe40003f06070 */
[C---:B------:R-:W-:Y:S01]  /*0300*/  SHF.L.U32 R3, R23.reuse, 0x8, RZ ;  /* 0x0000000817037819 */ /* 0x040fe200000006ff */
[----:B------:R2:W4:Y:S01]  /*0310*/  @!P1 LDG.E.128 R12, [R30.64] ;  /* 0x000000041e0c9981 */ /* 0x000522000c1e1d00 */
[----:B------:R-:W-:-:S02]  /*0320*/  SHF.L.U64.HI R23, R23, 0x8, R2 ;  /* 0x0000000817177819 */ /* 0x000fc40000010202 */
[----:B------:R-:W-:Y:S02]  /*0330*/  LOP3.LUT R3, R3, R16, RZ, 0xfc, !PT ;  /* 0x0000001003037212 */ /* 0x000fe400078efcff */
[----:B------:R-:W-:Y:S01]  /*0340*/  ISETP.GE.U32.AND.EX P0, PT, R2, RZ, PT, P0 ;  /* 0x000000ff0200720c */ /* 0x000fe20003f06100 */
[----:B0-----:R-:W-:Y:S01]  /*0350*/  CS2R R18, SRZ ;  /* 0x0000000000127805 */ /* 0x001fe2000001ff00 */
[----:B------:R-:W-:Y:S02]  /*0360*/  LOP3.LUT R23, R23, R17, RZ, 0xfc, !PT ;  /* 0x0000001117177212 */ /* 0x000fe400078efcff */
[----:B------:R-:W-:Y:S01]  /*0370*/  IADD3 R36, P4, R3, c[0x0][0x160], RZ ;  /* 0x0000580003247a10 */ /* 0x000fe20007f9e0ff */
[----:B------:R-:W-:-:S03]  /*0380*/  CS2R R16, SRZ ;  /* 0x0000000000107805 */ /* 0x000fc6000001ff00 */
[----:B------:R-:W-:-:S05]  /*0390*/  IADD3.X R37, R23, c[0x0][0x164], RZ, P4, !PT ;  /* 0x0000590017257a10 */ /* 0x000fca00027fe4ff */
[----:B------:R0:W5:Y:S01]  /*03a0*/  @!P0 LDG.E.128 R16, [R36.64] ;  /* 0x0000000424108981 */ /* 0x000162000c1e1d00 */
[--C-:B--2---:R-:W-:Y:S02]  /*03b0*/  HADD2.F32 R30, -RZ, R4.reuse.H1_H1 ;  /* 0x30000004ff1e7230 */ /* 0x104fe40000004100 */
[----:B------:R-:W-:Y:S02]  /*03c0*/  HADD2.F32 R29, -RZ, R4.H0_H0 ;  /* 0x20000004ff1d7230 */ /* 0x000fe40000004100 */
[--C-:B------:R-:W-:Y:S01]  /*03d0*/  HADD2.F32 R31, -RZ, R5.reuse.H0_H0 ;  /* 0x20000005ff1f7230 */ /* 0x100fe20000004100 */
[----:B------:R-:W-:Y:S01]  /*03e0*/  FMUL R38, R30, R30 ;  /* 0x0000001e1e267220 */ /* 0x000fe20000400000 */
[----:B------:R-:W-:Y:S02]  /*03f0*/  HADD2.F32 R4, -RZ, R5.H1_H1 ;  /* 0x30000005ff047230 */ /* 0x000fe40000004100 */
[--C-:B------:R-:W-:Y:S01]  /*0400*/  HADD2.F32 R32, -RZ, R7.reuse.H1_H1 ;  /* 0x30000007ff207230 */ /* 0x100fe20000004100 */
[----:B------:R-:W-:Y:S01]  /*0410*/  FFMA R40, R29, R29, R38 ;  /* 0x0000001d1d287223 */ /* 0x000fe20000000026 */
[----:B------:R-:W-:-:S02]  /*0420*/  HADD2.F32 R33, -RZ, R7.H0_H0 ;  /* 0x20000007ff217230 */ /* 0x000fc40000004100 */
[--C-:B------:R-:W-:Y:S01]  /*0430*/  HADD2.F32 R5, -RZ, R6.reuse.H1_H1 ;  /* 0x30000006ff057230 */ /* 0x100fe20000004100 */
[----:B------:R-:W-:Y:S01]  /*0440*/  FFMA R43, R31, R31, R40 ;  /* 0x0000001f1f2b7223 */ /* 0x000fe20000000028 */
[----:B------:R-:W-:Y:S02]  /*0450*/  HADD2.F32 R6, -RZ, R6.H0_H0 ;  /* 0x20000006ff067230 */ /* 0x000fe40000004100 */
[----:B---3--:R-:W-:Y:S02]  /*0460*/  HADD2.F32 R34, -RZ, R8.H1_H1 ;  /* 0x30000008ff227230 */ /* 0x008fe40000004100 */
[--C-:B------:R-:W-:Y:S02]  /*0470*/  HADD2.F32 R35, -RZ, R10.reuse.H1_H1 ;  /* 0x3000000aff237230 */ /* 0x100fe40000004100 */
[----:B------:R-:W-:Y:S02]  /*0480*/  HADD2.F32 R39, -RZ, R10.H0_H0 ;  /* 0x2000000aff277230 */ /* 0x000fe40000004100 */
[----:B------:R-:W-:-:S02]  /*0490*/  HADD2.F32 R10, -RZ, R11.H1_H1 ;  /* 0x3000000bff0a7230 */ /* 0x000fc40000004100 */
[----:B0-----:R-:W-:Y:S02]  /*04a0*/  HADD2.F32 R36, -RZ, R11.H0_H0 ;  /* 0x2000000bff247230 */ /* 0x001fe40000004100 */
[----:B------:R-:W-:Y:S02]  /*04b0*/  HADD2.F32 R7, -RZ, R8.H0_H0 ;  /* 0x20000008ff077230 */ /* 0x000fe40000004100 */
[--C-:B----4-:R-:W-:Y:S02]  /*04c0*/  HADD2.F32 R11, -RZ, R12.reuse.H0_H0 ;  /* 0x2000000cff0b7230 */ /* 0x110fe40000004100 */
[----:B------:R-:W-:Y:S01]  /*04d0*/  HADD2.F32 R38, -RZ, R12.H1_H1 ;  /* 0x3000000cff267230 */ /* 0x000fe20000004100 */
[----:B------:R-:W-:Y:S01]  /*04e0*/  FMUL R12, R34, R34 ;  /* 0x00000022220c7220 */ /* 0x000fe20000400000 */
[----:B------:R-:W-:Y:S02]  /*04f0*/  HADD2.F32 R8, -RZ, R9.H1_H1 ;  /* 0x30000009ff087230 */ /* 0x000fe40000004100 */
[--C-:B------:R-:W-:Y:S01]  /*0500*/  HADD2.F32 R37, -RZ, R13.reuse.H1_H1 ;  /* 0x3000000dff257230 */ /* 0x100fe20000004100 */
[----:B------:R-:W-:Y:S01]  /*0510*/  FFMA R46, R7, R7, R12 ;  /* 0x00000007072e7223 */ /* 0x000fe2000000000c */
[----:B------:R-:W-:Y:S01]  /*0520*/  HADD2.F32 R41, -RZ, R13.H0_H0 ;  /* 0x2000000dff297230 */ /* 0x000fe20000004100 */
[----:B------:R-:W-:Y:S01]  /*0530*/  FFMA R13, R4, R4, R43 ;  /* 0x00000004040d7223 */ /* 0x000fe2000000002b */
[----:B------:R-:W-:-:S02]  /*0540*/  HADD2.F32 R9, -RZ, R9.H0_H0 ;  /* 0x20000009ff097230 */ /* 0x000fc40000004100 */
[--C-:B------:R-:W-:Y:S01]  /*0550*/  HADD2.F32 R40, -RZ, R14.reuse.H1_H1 ;  /* 0x3000000eff287230 */ /* 0x100fe20000004100 */
[----:B------:R-:W-:Y:S01]  /*0560*/  FFMA R12, R6, R6, R13 ;  /* 0x00000006060c7223 */ /* 0x000fe2000000000d */
[----:B------:R-:W-:Y:S01]  /*0570*/  HADD2.F32 R42, -RZ, R14.H0_H0 ;  /* 0x2000000eff2a7230 */ /* 0x000fe20000004100 */
[----:B------:R-:W-:Y:S01]  /*0580*/  FMUL R14, R38, R38 ;  /* 0x00000026260e7220 */ /* 0x000fe20000400000 */
[----:B------:R-:W-:Y:S01]  /*0590*/  FFMA R13, R9, R9, R46 ;  /* 0x00000009090d7223 */ /* 0x000fe2000000002e */
[----:B------:R-:W-:Y:S01]  /*05a0*/  FFMA R46, R5, R5, R12 ;  /* 0x00000005052e7223 */ /* 0x000fe2000000000c */
[--C-:B-----5:R-:W-:Y:S01]  /*05b0*/  HADD2.F32 R12, -RZ, R16.reuse.H0_H0 ;  /* 0x20000010ff0c7230 */ /* 0x120fe20000004100 */
[----:B------:R-:W-:Y:S01]  /*05c0*/  FFMA R48, R11, R11, R14 ;  /* 0x0000000b0b307223 */ /* 0x000fe2000000000e */
[----:B------:R-:W-:Y:S01]  /*05d0*/  FFMA R14, R8, R8, R13 ;  /* 0x00000008080e7223 */ /* 0x000fe2000000000d */
[----:B------:R-:W-:Y:S01]  /*05e0*/  HADD2.F32 R16, -RZ, R16.H1_H1 ;  /* 0x30000010ff107230 */ /* 0x000fe20000004100 */
[----:B------:R-:W-:Y:S01]  /*05f0*/  FFMA R45, R33, R33, R46 ;  /* 0x00000021212d7223 */ /* 0x000fe2000000002e */
[----:B------:R-:W-:Y:S01]  /*0600*/  FFMA R48, R41, R41, R48 ;  /* 0x0000002929307223 */ /* 0x000fe20000000030 */
[----:B------:R-:W-:Y:S01]  /*0610*/  FFMA R14, R39, R39, R14 ;  /* 0x00000027270e7223 */ /* 0x000fe2000000000e */
[--C-:B------:R-:W-:Y:S01]  /*0620*/  HADD2.F32 R43, -RZ, R15.reuse.H1_H1 ;  /* 0x3000000fff2b7230 */ /* 0x100fe20000004100 */
[----:B------:R-:W-:Y:S01]  /*0630*/  FFMA R45, R32, R32, R45 ;  /* 0x00000020202d7223 */ /* 0x000fe2000000002d */
[----:B------:R-:W-:Y:S01]  /*0640*/  HADD2.F32 R44, -RZ, R15.H0_H0 ;  /* 0x2000000fff2c7230 */ /* 0x000fe20000004100 */
[----:B------:R-:W-:Y:S01]  /*0650*/  FMUL R15, R16, R16 ;  /* 0x00000010100f7220 */ /* 0x000fe20000400000 */
[----:B------:R-:W-:Y:S01]  /*0660*/  FFMA R49, R37, R37, R48 ;  /* 0x0000002525317223 */ /* 0x000fe20000000030 */
[----:B------:R-:W-:Y:S01]  /*0670*/  FFMA R47, R35, R35, R14 ;  /* 0x00000023232f7223 */ /* 0x000fe2000000000e */
[--C-:B------:R-:W-:Y:S01]  /*0680*/  HADD2.F32 R13, -RZ, R17.reuse.H0_H0 ;  /* 0x20000011ff0d7230 */ /* 0x100fe20000004100 */
[----:B------:R-:W-:Y:S01]  /*0690*/  FFMA R14, R12, R12, R15 ;  /* 0x0000000c0c0e7223 */ /* 0x000fe2000000000f */
[----:B------:R-:W-:Y:S01]  /*06a0*/  FFMA R49, R42, R42, R49 ;  /* 0x0000002a2a317223 */ /* 0x000fe20000000031 */
[----:B------:R-:W-:Y:S01]  /*06b0*/  FFMA R47, R36, R36, R47 ;  /* 0x00000024242f7223 */ /* 0x000fe2000000002f */
[----:B------:R-:W0:Y:S01]  /*06c0*/  SHFL.BFLY PT, R46, R45, 0x8, 0x1f ;  /* 0x0d001f002d2e7f89 */ /* 0x000e2200000e0000 */
[----:B------:R-:W-:Y:S01]  /*06d0*/  HADD2.F32 R17, -RZ, R17.H1_H1 ;  /* 0x30000011ff117230 */ /* 0x000fe20000004100 */
[----:B------:R-:W-:Y:S01]  /*06e0*/  FFMA R48, R13, R13, R14 ;  /* 0x0000000d0d307223 */ /* 0x000fe2000000000e */
[----:B------:R-:W-:Y:S01]  /*06f0*/  FFMA R49, R40, R40, R49 ;  /* 0x0000002828317223 */ /* 0x000fe20000000031 */
[----:B------:R-:W-:Y:S01]  /*0700*/  FFMA R47, R10, R10, R47 ;  /* 0x0000000a0a2f7223 */ /* 0x000fe2000000002f */
[--C-:B------:R-:W-:Y:S01]  /*0710*/  HADD2.F32 R14, -RZ, R18.reuse.H0_H0 ;  /* 0x20000012ff0e7230 */ /* 0x100fe20000004100 */
[----:B------:R-:W-:Y:S01]  /*0720*/  FFMA R15, R17, R17, R48 ;  /* 0x00000011110f7223 */ /* 0x000fe20000000030 */
[----:B------:R-:W-:Y:S01]  /*0730*/  FFMA R48, R44, R44, R49 ;  /* 0x0000002c2c307223 */ /* 0x000fe20000000031 */
[----:B------:R-:W-:Y:S01]  /*0740*/  HADD2.F32 R18, -RZ, R18.H1_H1 ;  /* 0x30000012ff127230 */ /* 0x000fe20000004100 */
[----:B------:R-:W1:Y:S01]  /*0750*/  SHFL.BFLY PT, R52, R47, 0x8, 0x1f ;  /* 0x0d001f002f347f89 */ /* 0x000e6200000e0000 */
[----:B------:R-:W-:Y:S01]  /*0760*/  FFMA R49, R14, R14, R15 ;  /* 0x0000000e0e317223 */ /* 0x000fe2000000000f */
[----:B------:R-:W-:Y:S01]  /*0770*/  FFMA R48, R43, R43, R48 ;  /* 0x0000002b2b307223 */ /* 0x000fe20000000030 */
[----:B------:R-:W-:-:S02]  /*0780*/  HADD2.F32 R15, -RZ, R19.H0_H0 ;  /* 0x20000013ff0f7230 */ /* 0x000fc40000004100 */
[----:B------:R-:W-:Y:S01]  /*0790*/  FFMA R50, R18, R18, R49 ;  /* 0x0000001212327223 */ /* 0x000fe20000000031 */
[----:B------:R-:W-:Y:S01]  /*07a0*/  HADD2.F32 R19, -RZ, R19.H1_H1 ;  /* 0x30000013ff137230 */ /* 0x000fe20000004100 */
[----:B------:R-:W2:Y:S02]  /*07b0*/  SHFL.BFLY PT, R49, R48, 0x8, 0x1f ;  /* 0x0d001f0030317f89 */ /* 0x000ea400000e0000 */
[----:B------:R-:W-:-:S04]  /*07c0*/  FFMA R50, R15, R15, R50 ;  /* 0x0000000f0f327223 */ /* 0x000fc80000000032 */
[----:B------:R-:W-:Y:S01]  /*07d0*/  FFMA R50, R19, R19, R50 ;  /* 0x0000001313327223 */ /* 0x000fe20000000032 */
[----:B0-----:R-:W-:-:S04]  /*07e0*/  FADD R46, R45, R46 ;  /* 0x0000002e2d2e7221 */ /* 0x001fc80000000000 */
[----:B------:R-:W0:Y:S04]  /*07f0*/  SHFL.BFLY PT, R53, R50, 0x8, 0x1f ;  /* 0x0d001f0032357f89 */ /* 0x000e2800000e0000 */
[----:B------:R-:W3:Y:S01]  /*0800*/  SHFL.BFLY PT, R45, R46, 0x4, 0x1f ;  /* 0x0c801f002e2d7f89 */ /* 0x000ee200000e0000 */
[----:B-1----:R-:W-:-:S05]  /*0810*/  FADD R52, R47, R52 ;  /* 0x000000342f347221 */ /* 0x002fca0000000000 */
[----:B------:R-:W1:Y:S01]  /*0820*/  SHFL.BFLY PT, R47, R52, 0x4, 0x1f ;  /* 0x0c801f00342f7f89 */ /* 0x000e6200000e0000 */
[----:B--2---:R-:W-:-:S05]  /*0830*/  FADD R51, R48, R49 ;  /* 0x0000003130337221 */ /* 0x004fca0000000000 */
[----:B------:R-:W2:Y:S01]  /*0840*/  SHFL.BFLY PT, R54, R51, 0x4, 0x1f ;  /* 0x0c801f0033367f89 */ /* 0x000ea200000e0000 */
[----:B0-----:R-:W-:Y:S01]  /*0850*/  FADD R55, R50, R53 ;  /* 0x0000003532377221 */ /* 0x001fe20000000000 */
[----:B---3--:R-:W-:-:S04]  /*0860*/  FADD R45, R46, R45 ;  /* 0x0000002d2e2d7221 */ /* 0x008fc80000000000 */
        /* <DEDUP_REMOVED lines=10> */
[----:B-1----:R-:W-:Y:S01]  /*0910*/  FADD R46, R49, R46 ;  /* 0x0000002e312e7221 */ /* 0x002fe20000000000 */
[----:B------:R-:W-:-:S04]  /*0920*/  MOV R49, 0x3e800000 ;  /* 0x3e80000000317802 */ /* 0x000fc80000000f00 */
[----:B------:R-:W1:Y:S01]  /*0930*/  SHFL.BFLY PT, R51, R46, 0x1, 0x1f ;  /* 0x0c201f002e337f89 */ /* 0x000e6200000e0000 */
[----:B--2---:R-:W-:-:S05]  /*0940*/  FADD R53, R54, R53 ;  /* 0x0000003536357221 */ /* 0x004fca0000000000 */
[----:B------:R-:W2:Y:S01]  /*0950*/  SHFL.BFLY PT, R50, R53, 0x1, 0x1f ;  /* 0x0c201f0035327f89 */ /* 0x000ea200000e0000 */
[----:B0-----:R-:W-:Y:S01]  /*0960*/  FADD R57, R56, R57 ;  /* 0x0000003938397221 */ /* 0x001fe20000000000 */
[----:B---3--:R-:W-:-:S04]  /*0970*/  FADD R47, R48, R47 ;  /* 0x0000002f302f7221 */ /* 0x008fc80000000000 */
[----:B------:R-:W0:Y:S01]  /*0980*/  SHFL.BFLY PT, R52, R57, 0x1, 0x1f ;  /* 0x0c201f0039347f89 */ /* 0x000e2200000e0000 */
[----:B------:R-:W-:Y:S01]  /*0990*/  FADD R47, R47, c[0x0][0x178] ;  /* 0x00005e002f2f7621 */ /* 0x000fe20000000000 */
[----:B-1----:R-:W-:-:S03]  /*09a0*/  FADD R51, R46, R51 ;  /* 0x000000332e337221 */ /* 0x002fc60000000000 */
[----:B------:R-:W1:Y:S01]  /*09b0*/  MUFU.SQRT R45, R47 ;  /* 0x0000002f002d7308 */ /* 0x000e620000002000 */
[----:B------:R-:W-:Y:S01]  /*09c0*/  FADD R51, R51, c[0x0][0x178] ;  /* 0x00005e0033337621 */ /* 0x000fe20000000000 */
[----:B--2---:R-:W-:-:S06]  /*09d0*/  FADD R50, R53, R50 ;  /* 0x0000003235327221 */ /* 0x004fcc0000000000 */
[----:B------:R-:W2:Y:S01]  /*09e0*/  MUFU.SQRT R51, R51 ;  /* 0x0000003300337308 */ /* 0x000ea20000002000 */
[----:B------:R-:W-:Y:S01]  /*09f0*/  FADD R50, R50, c[0x0][0x178] ;  /* 0x00005e0032327621 */ /* 0x000fe20000000000 */
[----:B-1----:R-:W-:-:S06]  /*0a00*/  FSETP.GT.AND P5, PT, R45, 8.50705917302346158658e+37, PT ;  /* 0x7e8000002d00780b */ /* 0x002fcc0003fa4000 */
[----:B------:R-:W1:Y:S01]  /*0a10*/  MUFU.SQRT R50, R50 ;  /* 0x0000003200327308 */ /* 0x000e620000002000 */
[----:B------:R-:W-:Y:S01]  /*0a20*/  FSETP.GEU.AND P4, PT, R45, 1.175494350822287508e-38, PT ;  /* 0x008000002d00780b */ /* 0x000fe20003f8e000 */
[----:B0-----:R-:W-:Y:S01]  /*0a30*/  FADD R52, R57, R52 ;  /* 0x0000003439347221 */ /* 0x001fe20000000000 */
[----:B------:R-:W-:-:S03]  /*0a40*/  FSEL R48, R49, 1, P5 ;  /* 0x3f80000031307808 */ /* 0x000fc60002800000 */
[----:B------:R-:W-:Y:S01]  /*0a50*/  FADD R52, R52, c[0x0][0x178] ;  /* 0x00005e0034347621 */ /* 0x000fe20000000000 */
[----:B--2---:R-:W-:-:S03]  /*0a60*/  FSETP.GT.AND P6, PT, R51, 8.50705917302346158658e+37, PT ;  /* 0x7e8000003300780b */ /* 0x004fc60003fc4000 */
[----:B------:R-:W0:Y:S01]  /*0a70*/  MUFU.SQRT R46, R52 ;  /* 0x00000034002e7308 */ /* 0x000e220000002000 */
[----:B------:R-:W-:Y:S01]  /*0a80*/  @P5 FMUL R45, R45, 0.25 ;  /* 0x3e8000002d2d5820 */ /* 0x000fe20000400000 */
[----:B------:R-:W-:Y:S02]  /*0a90*/  FSETP.GEU.AND P5, PT, R51, 1.175494350822287508e-38, PT ;  /* 0x008000003300780b */ /* 0x000fe40003fae000 */
[----:B------:R-:W-:Y:S01]  /*0aa0*/  @!P4 FMUL R48, R48, 16777216 ;  /* 0x4b8000003030c820 */ /* 0x000fe20000400000 */
[----:B------:R-:W-:Y:S01]  /*0ab0*/  FSEL R54, R49, 1, P6 ;  /* 0x3f80000031367808 */ /* 0x000fe20003000000 */
[----:B------:R-:W-:Y:S01]  /*0ac0*/  @!P4 FMUL R45, R45, 16777216 ;  /* 0x4b8000002d2dc820 */ /* 0x000fe20000400000 */
[----:B-1----:R-:W-:-:S03]  /*0ad0*/  FSETP.GT.AND P4, PT, R50, 8.50705917302346158658e+37, PT ;  /* 0x7e8000003200780b */ /* 0x002fc60003f84000 */
[----:B------:R-:W1:Y:S01]  /*0ae0*/  MUFU.RCP R55, R45 ;  /* 0x0000002d00377308 */ /* 0x000e620000001000 */
[----:B------:R-:W-:Y:S01]  /*0af0*/  @P6 FMUL R51, R51, 0.25 ;  /* 0x3e80000033336820 */ /* 0x000fe20000400000 */
[----:B------:R-:W-:Y:S02]  /*0b00*/  FSETP.GEU.AND P6, PT, R50, 1.175494350822287508e-38, PT ;  /* 0x008000003200780b */ /* 0x000fe40003fce000 */
[----:B------:R-:W-:Y:S01]  /*0b10*/  FSEL R53, R49, 1, P4 ;  /* 0x3f80000031357808 */ /* 0x000fe20002000000 */
[----:B------:R-:W-:Y:S01]  /*0b20*/  @!P5 FMUL R51, R51, 16777216 ;  /* 0x4b8000003333d820 */ /* 0x000fe20000400000 */
[----:B------:R-:W-:Y:S01]  /*0b30*/  @!P5 FMUL R54, R54, 16777216 ;  /* 0x4b8000003636d820 */ /* 0x000fe20000400000 */
[----:B0-----:R-:W-:-:S03]  /*0b40*/  FSETP.GT.AND P5, PT, R46, 8.50705917302346158658e+37, PT ;  /* 0x7e8000002e00780b */ /* 0x001fc60003fa4000 */
[----:B------:R-:W-:Y:S01]  /*0b50*/  @P4 FMUL R50, R50, 0.25 ;  /* 0x3e80000032324820 */ /* 0x000fe20000400000 */
[----:B------:R-:W-:Y:S01]  /*0b60*/  FSETP.GEU.AND P4, PT, R46, 1.175494350822287508e-38, PT ;  /* 0x008000002e00780b */ /* 0x000fe20003f8e000 */
[----:B------:R-:W0:Y:S01]  /*0b70*/  MUFU.RCP R51, R51 ;  /* 0x0000003300337308 */ /* 0x000e220000001000 */
[----:B------:R-:W-:Y:S02]  /*0b80*/  FSEL R47, R49, 1, P5 ;  /* 0x3f800000312f7808 */ /* 0x000fe40002800000 */
[----:B------:R-:W-:Y:S01]  /*0b90*/  @!P6 FMUL R50, R50, 16777216 ;  /* 0x4b8000003232e820 */ /* 0x000fe20000400000 */
[----:B-1----:R-:W-:Y:S01]  /*0ba0*/  FMUL R55, R55, R48 ;  /* 0x0000003037377220 */ /* 0x002fe20000400000 */
[----:B------:R-:W-:-:S03]  /*0bb0*/  @!P6 FMUL R53, R53, 16777216 ;  /* 0x4b8000003535e820 */ /* 0x000fc60000400000 */
[----:B------:R1:W2:Y:S01]  /*0bc0*/  MUFU.RCP R52, R50 ;  /* 0x0000003200347308 */ /* 0x0002a20000001000 */
[----:B------:R-:W-:Y:S01]  /*0bd0*/  @P5 FMUL R46, R46, 0.25 ;  /* 0x3e8000002e2e5820 */ /* 0x000fe20000400000 */
[-C--:B------:R-:W-:Y:S01]  /*0be0*/  FMUL R29, R29, R55.reuse ;  /* 0x000000371d1d7220 */ /* 0x080fe20000400000 */
[-C--:B------:R-:W-:Y:S01]  /*0bf0*/  FMUL R30, R30, R55.reuse ;  /* 0x000000371e1e7220 */ /* 0x080fe20000400000 */
[----:B------:R-:W-:Y:S01]  /*0c00*/  @!P4 FMUL R47, R47, 16777216 ;  /* 0x4b8000002f2fc820 */ /* 0x000fe20000400000 */
[----:B------:R-:W-:Y:S01]  /*0c10*/  @!P4 FMUL R46, R46, 16777216 ;  /* 0x4b8000002e2ec820 */ /* 0x000fe20000400000 */
[-C--:B------:R-:W-:Y:S01]  /*0c20*/  FMUL R31, R31, R55.reuse ;  /* 0x000000371f1f7220 */ /* 0x080fe20000400000 */
[-C--:B------:R-:W-:Y:S01]  /*0c30*/  FMUL R48, R4, R55.reuse ;  /* 0x0000003704307220 */ /* 0x080fe20000400000 */
[----:B0-----:R-:W-:Y:S01]  /*0c40*/  FMUL R45, R51, R54 ;  /* 0x00000036332d7220 */ /* 0x001fe20000400000 */
[-C--:B------:R-:W-:Y:S01]  /*0c50*/  FMUL R6, R6, R55.reuse ;  /* 0x0000003706067220 */ /* 0x080fe20000400000 */
[-C--:B------:R-:W-:Y:S01]  /*0c60*/  FMUL R49, R5, R55.reuse ;  /* 0x0000003705317220 */ /* 0x080fe20000400000 */
[----:B------:R-:W0:Y:S01]  /*0c70*/  MUFU.RCP R46, R46 ;  /* 0x0000002e002e7308 */ /* 0x000e220000001000 */
[-C--:B------:R-:W-:Y:S01]  /*0c80*/  FMUL R33, R33, R55.reuse ;  /* 0x0000003721217220 */ /* 0x080fe20000400000 */
[----:B-1----:R-:W-:Y:S01]  /*0c90*/  FMUL R50, R32, R55 ;  /* 0x0000003720327220 */ /* 0x002fe20000400000 */
[----:B------:R-:W-:Y:S01]  /*0ca0*/  F2FP.PACK_AB R4, R30, R29 ;  /* 0x0000001d1e04723e */ /* 0x000fe200000000ff */
[----:B------:R-:W-:Y:S01]  /*0cb0*/  FMUL R51, R7, R45 ;  /* 0x0000002d07337220 */ /* 0x000fe20000400000 */
[----:B------:R-:W-:Y:S01]  /*0cc0*/  IADD3 R26, P5, R26, c[0x0][0x168], RZ ;  /* 0x00005a001a1a7a10 */ /* 0x000fe20007fbe0ff */
[----:B--2---:R-:W-:Y:S01]  /*0cd0*/  FMUL R53, R52, R53 ;  /* 0x0000003534357220 */ /* 0x004fe20000400000 */
[----:B------:R-:W-:Y:S01]  /*0ce0*/  IADD3 R30, P4, R27, c[0x0][0x168], RZ ;  /* 0x00005a001b1e7a10 */ /* 0x000fe20007f9e0ff */
[----:B------:R-:W-:Y:S01]  /*0cf0*/  FMUL R32, R35, R45 ;  /* 0x0000002d23207220 */ /* 0x000fe20000400000 */
[----:B------:R-:W-:Y:S01]  /*0d00*/  F2FP.PACK_AB R5, R48, R31 ;  /* 0x0000001f3005723e */ /* 0x000fe200000000ff */
[-C--:B------:R-:W-:Y:S01]  /*0d10*/  FMUL R34, R34, R45.reuse ;  /* 0x0000002d22227220 */ /* 0x080fe20000400000 */
[----:B------:R-:W-:Y:S01]  /*0d20*/  IADD3.X R27, R25, c[0x0][0x16c], RZ, P5, !PT ;  /* 0x00005b00191b7a10 */ /* 0x000fe20002ffe4ff */
[-C--:B------:R-:W-:Y:S01]  /*0d30*/  FMUL R9, R9, R45.reuse ;  /* 0x0000002d09097220 */ /* 0x080fe20000400000 */
[----:B------:R-:W-:Y:S01]  /*0d40*/  F2FP.PACK_AB R6, R49, R6 ;  /* 0x000000063106723e */ /* 0x000fe200000000ff */
[----:B------:R-:W-:Y:S01]  /*0d50*/  FMUL R52, R8, R45 ;  /* 0x0000002d08347220 */ /* 0x000fe20000400000 */
[----:B------:R-:W-:Y:S01]  /*0d60*/  F2FP.PACK_AB R7, R50, R33 ;  /* 0x000000213207723e */ /* 0x000fe200000000ff */
[----:B0-----:R-:W-:Y:S01]  /*0d70*/  FMUL R47, R46, R47 ;  /* 0x0000002f2e2f7220 */ /* 0x001fe20000400000 */
[----:B------:R-:W-:Y:S01]  /*0d80*/  IADD3.X R31, R24, c[0x0][0x16c], RZ, P4, !PT ;  /* 0x00005b00181f7a10 */ /* 0x000fe200027fe4ff */
[-C--:B------:R-:W-:Y:S01]  /*0d90*/  FMUL R39, R39, R45.reuse ;  /* 0x0000002d27277220 */ /* 0x080fe20000400000 */
[----:B------:R-:W-:Y:S01]  /*0da0*/  FMUL R36, R36, R45 ;  /* 0x0000002d24247220 */ /* 0x000fe20000400000 */
[----:B------:R-:W-:Y:S01]  /*0db0*/  FMUL R25, R16, R47 ;  /* 0x0000002f10197220 */ /* 0x000fe20000400000 */
[----:B------:R-:W-:Y:S01]  /*0dc0*/  FMUL R35, R10, R45 ;  /* 0x0000002d0a237220 */ /* 0x000fe20000400000 */
[-C--:B------:R-:W-:Y:S01]  /*0dd0*/  FMUL R16, R17, R47.reuse ;  /* 0x0000002f11107220 */ /* 0x080fe20000400000 */
[----:B------:R0:W-:Y:S01]  /*0de0*/  STS [R28.X4], R55 ;  /* 0x000000371c007388 */ /* 0x0001e20000004800 */
[-C--:B------:R-:W-:Y:S01]  /*0df0*/  FMUL R14, R14, R47.reuse ;  /* 0x0000002f0e0e7220 */ /* 0x080fe20000400000 */
[----:B------:R-:W-:Y:S01]  /*0e00*/  FMUL R17, R18, R47 ;  /* 0x0000002f12117220 */ /* 0x000fe20000400000 */
[-C--:B------:R-:W-:Y:S01]  /*0e10*/  FMUL R46, R11, R53.reuse ;  /* 0x000000350b2e7220 */ /* 0x080fe20000400000 */
[-C--:B------:R-:W-:Y:S01]  /*0e20*/  FMUL R41, R41, R53.reuse ;  /* 0x0000003529297220 */ /* 0x080fe20000400000 */
[-C--:B------:R-:W-:Y:S01]  /*0e30*/  FMUL R42, R42, R53.reuse ;  /* 0x000000352a2a7220 */ /* 0x080fe20000400000 */
[-C--:B------:R-:W-:Y:S01]  /*0e40*/  FMUL R44, R44, R53.reuse ;  /* 0x000000352c2c7220 */ /* 0x080fe20000400000 */
[----:B------:R-:W-:Y:S01]  /*0e50*/  FMUL R43, R43, R53 ;  /* 0x000000352b2b7220 */ /* 0x000fe20000400000 */
[----:B------:R1:W-:Y:S01]  /*0e60*/  @!P2 STG.E.128 [R30.64], R4 ;  /* 0x000000041e00a986 */ /* 0x0003e2000c101d04 */
[----:B------:R-:W-:Y:S01]  /*0e70*/  F2FP.PACK_AB R8, R34, R51 ;  /* 0x000000332208723e */ /* 0x000fe200000000ff */
[-C--:B0-----:R-:W-:Y:S01]  /*0e80*/  FMUL R55, R38, R53.reuse ;  /* 0x0000003526377220 */ /* 0x081fe20000400000 */
[-C--:B------:R-:W-:Y:S01]  /*0e90*/  FMUL R38, R37, R53.reuse ;  /* 0x0000003525267220 */ /* 0x080fe20000400000 */
[----:B------:R-:W-:Y:S01]  /*0ea0*/  FMUL R37, R40, R53 ;  /* 0x0000003528257220 */ /* 0x000fe20000400000 */
[----:B------:R-:W-:Y:S01]  /*0eb0*/  F2FP.PACK_AB R9, R52, R9 ;  /* 0x000000093409723e */ /* 0x000fe200000000ff */
[----:B------:R-:W-:Y:S01]  /*0ec0*/  FMUL R12, R12, R47 ;  /* 0x0000002f0c0c7220 */ /* 0x000fe20000400000 */
[----:B------:R-:W-:Y:S01]  /*0ed0*/  F2FP.PACK_AB R10, R32, R39 ;  /* 0x00000027200a723e */ /* 0x000fe200000000ff */
[-C--:B------:R-:W-:Y:S01]  /*0ee0*/  FMUL R13, R13, R47.reuse ;  /* 0x0000002f0d0d7220 */ /* 0x080fe20000400000 */
[----:B------:R-:W-:Y:S01]  /*0ef0*/  F2FP.PACK_AB R11, R35, R36 ;  /* 0x00000024230b723e */ /* 0x000fe200000000ff */
[-C--:B------:R-:W-:Y:S01]  /*0f00*/  FMUL R15, R15, R47.reuse ;  /* 0x0000002f0f0f7220 */ /* 0x080fe20000400000 */
[----:B------:R-:W-:Y:S01]  /*0f10*/  IADD3 R20, P2, R20, c[0x0][0x168], RZ ;  /* 0x00005a0014147a10 */ /* 0x000fe20007f5e0ff */
[----:B------:R-:W-:Y:S01]  /*0f20*/  FMUL R18, R19, R47 ;  /* 0x0000002f13127220 */ /* 0x000fe20000400000 */
[----:B------:R-:W-:Y:S01]  /*0f30*/  F2FP.PACK_AB R14, R17, R14 ;  /* 0x0000000e110e723e */ /* 0x000fe200000000ff */
[----:B------:R-:W-:Y:S01]  /*0f40*/  @!P3 STG.E.128 [R26.64], R8 ;  /* 0x000000081a00b986 */ /* 0x000fe2000c101d04 */
[----:B------:R-:W-:-:S02]  /*0f50*/  LOP3.LUT R17, R21, 0xf, R0, 0xf8, !PT ;  /* 0x0000000f15117812 */ /* 0x000fc400078ef800 */
[----:B------:R-:W-:Y:S01]  /*0f60*/  F2FP.PACK_AB R40, R55, R46 ;  /* 0x0000002e3728723e */ /* 0x000fe200000000ff */
[----:B------:R-:W-:Y:S01]  /*0f70*/  STS [R28.X4+0x10], R45 ;  /* 0x0000102d1c007388 */ /* 0x000fe20000004800 */
[----:B------:R-:W-:Y:S02]  /*0f80*/  F2FP.PACK_AB R41, R38, R41 ;  /* 0x000000292629723e */ /* 0x000fe400000000ff */
[----:B------:R-:W-:Y:S01]  /*0f90*/  F2FP.PACK_AB R42, R37, R42 ;  /* 0x0000002a252a723e */ /* 0x000fe200000000ff */
[----:B------:R-:W-:Y:S01]  /*0fa0*/  STS [R28.X4+0x20], R53 ;  /* 0x000020351c007388 */ /* 0x000fe20000004800 */
[----:B------:R-:W-:Y:S02]  /*0fb0*/  F2FP.PACK_AB R43, R43, R44 ;  /* 0x0000002c2b2b723e */ /* 0x000fe400000000ff */
[----:B------:R-:W-:Y:S01]  /*0fc0*/  IADD3.X R21, R22, c[0x0][0x16c], RZ, P2, !PT ;  /* 0x00005b0016157a10 */ /* 0x000fe200017fe4ff */
[----:B------:R-:W-:Y:S01]  /*0fd0*/  STS [R28.X4+0x30], R47 ;  /* 0x0000302f1c007388 */ /* 0x000fe20000004800 */
[----:B------:R-:W-:-:S02]  /*0fe0*/  LOP3.LUT P2, RZ, R0, 0x30, RZ, 0xc0, !PT ;  /* 0x0000003000ff7812 */ /* 0x000fc4000784c0ff */
[----:B------:R-:W-:Y:S01]  /*0ff0*/  ISETP.LT.U32.AND P3, PT, R17, 0x1130, PT ;  /* 0x000011301100780c */ /* 0x000fe20003f61070 */
[----:B------:R-:W-:Y:S01]  /*1000*/  @!P1 STG.E.128 [R20.64], R40 ;  /* 0x0000002814009986 */ /* 0x000fe2000c101d04 */
[----:B-1----:R-:W-:Y:S02]  /*1010*/  IADD3 R4, P4, R3, c[0x0][0x168], RZ ;  /* 0x00005a0003047a10 */ /* 0x002fe40007f9e0ff */
[----:B------:R-:W-:Y:S02]  /*1020*/  ISETP.LT.U32.AND.EX P1, PT, R2, RZ, !P2, P3 ;  /* 0x000000ff0200720c */ /* 0x000fe40005721130 */
[----:B------:R-:W-:Y:S02]  /*1030*/  F2FP.PACK_AB R12, R25, R12 ;  /* 0x0000000c190c723e */ /* 0x000fe400000000ff */
[----:B------:R-:W-:Y:S02]  /*1040*/  F2FP.PACK_AB R13, R16, R13 ;  /* 0x0000000d100d723e */ /* 0x000fe400000000ff */
[----:B------:R-:W-:-:S02]  /*1050*/  IADD3.X R5, R23, c[0x0][0x16c], RZ, P4, !PT ;  /* 0x00005b0017057a10 */ /* 0x000fc400027fe4ff */
[----:B------:R-:W-:-:S05]  /*1060*/  F2FP.PACK_AB R15, R18, R15 ;  /* 0x0000000f120f723e */ /* 0x000fca00000000ff */
[----:B------:R-:W-:Y:S04]  /*1070*/  @!P0 STG.E.128 [R4.64], R12 ;  /* 0x0000000c04008986 */ /* 0x000fe8000c101d04 */
[----:B------:R-:W-:Y:S06]  /*1080*/  BAR.SYNC 0x0 ;  /* 0x0000000000007b1d */ /* 0x000fec0000000000 */
[----:B------:R-:W-:Y:S05]  /*1090*/  @!P1 EXIT ;  /* 0x000000000000994d */ /* 0x000fea0003800000 */
[----:B------:R-:W-:Y:S02]  /*10a0*/  LOP3.LUT R0, R0, 0xf, RZ, 0xc0, !PT ;  /* 0x0000000f00007812 */ /* 0x000fe400078ec0ff */
[----:B------:R-:W-:-:S03]  /*10b0*/  LEA R4, P0, R17, c[0x0][0x170], 0x2 ;  /* 0x00005c0011047a11 */ /* 0x000fc600078010ff */
[----:B------:R-:W0:Y:S01]  /*10c0*/  LDS R3, [R0.X4] ;  /* 0x0000000000037984 */ /* 0x000e220000004800 */
[----:B------:R-:W-:-:S05]  /*10d0*/  LEA.HI.X R5, R17, c[0x0][0x174], R2, 0x2, P0 ;  /* 0x00005d0011057a11 */ /* 0x000fca00000f1402 */
[----:B0-----:R-:W-:Y:S01]  /*10e0*/  STG.E [R4.64], R3 ;  /* 0x0000000304007986 */ /* 0x001fe2000c101904 */
[----:B------:R-:W-:Y:S05]  /*10f0*/  EXIT ;  /* 0x000000000000794d */ /* 0x000fea0003800000 */
.L_x_0:
[----:B------:R-:W-:-:S00]  /*1100*/  BRA `(.L_x_0) ;  /* 0xfffffff000007947 */ /* 0x000fc0000383ffff */
[----:B------:R-:W-:-:S00]  /*1110*/  NOP ;  /* 0x0000000000007918 */ /* 0x000fc00000000000 */
        /* <DEDUP_REMOVED lines=14> */
.L_x_1:


//--------------------- .nv.global.init           --------------------------
	.section	.nv.global.init,"aw",@progbits
.nv.global.init:
	.type		_$_str,@object
	.size		_$_str,(_$_str_$_2 - _$_str)
_$_str:
        /*0000*/ 	.byte	0x5f, 0x5f, 0x43, 0x55, 0x44, 0x41, 0x5f, 0x46, 0x54, 0x5a, 0x00
	.type		_$_str_$_2,@object
	.size		_$_str_$_2,(.L_1 - _$_str_$_2)
_$_str_$_2:
        /*000b*/ 	.byte	0x5f, 0x5f, 0x43, 0x55, 0x44, 0x41, 0x5f, 0x50, 0x52, 0x45, 0x43, 0x5f, 0x53, 0x51, 0x52, 0x54
        /*001b*/ 	.byte	0x00
.L_1:


//--------------------- .nv.shared.l2norm_fwd_kernel --------------------------
	.section	.nv.shared.l2norm_fwd_kernel,"aw",@nobits
	.align	16
